//
// Generated by NVIDIA NVVM Compiler
//
// Compiler Build ID: CL-36424714
// Cuda compilation tools, release 13.0, V13.0.88
// Based on NVVM 20.0.0
//

.version 9.0
.target sm_100
.address_size 64

	// .globl	_Z16dVdM_hiddenlayerPdPKdS1_PKiS1_S3_
// _ZZ16dVdM_hiddenlayerPdPKdS1_PKiS1_S3_E6T_size has been demoted
// _ZZ16dVdM_hiddenlayerPdPKdS1_PKiS1_S3_E8nNeurons_$_0 has been demoted
// _ZZ16dVdM_hiddenlayerPdPKdS1_PKiS1_S3_E8maxsteps has been demoted
// _ZZ16dVdM_hiddenlayerPdPKdS1_PKiS1_S3_E9threshold has been demoted
// _ZZ16dVdM_hiddenlayerPdPKdS1_PKiS1_S3_E6decay1 has been demoted
// _ZZ16dVdM_hiddenlayerPdPKdS1_PKiS1_S3_E6decay2 has been demoted

.visible .entry _Z16dVdM_hiddenlayerPdPKdS1_PKiS1_S3_(
	.param .u64 .ptr .align 1 _Z16dVdM_hiddenlayerPdPKdS1_PKiS1_S3__param_0,
	.param .u64 .ptr .align 1 _Z16dVdM_hiddenlayerPdPKdS1_PKiS1_S3__param_1,
	.param .u64 .ptr .align 1 _Z16dVdM_hiddenlayerPdPKdS1_PKiS1_S3__param_2,
	.param .u64 .ptr .align 1 _Z16dVdM_hiddenlayerPdPKdS1_PKiS1_S3__param_3,
	.param .u64 .ptr .align 1 _Z16dVdM_hiddenlayerPdPKdS1_PKiS1_S3__param_4,
	.param .u64 .ptr .align 1 _Z16dVdM_hiddenlayerPdPKdS1_PKiS1_S3__param_5
)
{
	.reg .pred 	%p<8>;
	.reg .b32 	%r<32>;
	.reg .b64 	%rd<33>;
	.reg .b64 	%fd<21>;
	// demoted variable
	.shared .align 4 .u32 _ZZ16dVdM_hiddenlayerPdPKdS1_PKiS1_S3_E6T_size;
	// demoted variable
	.shared .align 4 .u32 _ZZ16dVdM_hiddenlayerPdPKdS1_PKiS1_S3_E8nNeurons_$_0;
	// demoted variable
	.shared .align 4 .u32 _ZZ16dVdM_hiddenlayerPdPKdS1_PKiS1_S3_E8maxsteps;
	// demoted variable
	.shared .align 8 .f64 _ZZ16dVdM_hiddenlayerPdPKdS1_PKiS1_S3_E9threshold;
	// demoted variable
	.shared .align 8 .f64 _ZZ16dVdM_hiddenlayerPdPKdS1_PKiS1_S3_E6decay1;
	// demoted variable
	.shared .align 8 .f64 _ZZ16dVdM_hiddenlayerPdPKdS1_PKiS1_S3_E6decay2;
	ld.param.u64 	%rd9, [_Z16dVdM_hiddenlayerPdPKdS1_PKiS1_S3__param_0];
	ld.param.u64 	%rd12, [_Z16dVdM_hiddenlayerPdPKdS1_PKiS1_S3__param_1];
	ld.param.u64 	%rd13, [_Z16dVdM_hiddenlayerPdPKdS1_PKiS1_S3__param_2];
	ld.param.u64 	%rd10, [_Z16dVdM_hiddenlayerPdPKdS1_PKiS1_S3__param_3];
	ld.param.u64 	%rd11, [_Z16dVdM_hiddenlayerPdPKdS1_PKiS1_S3__param_4];
	ld.param.u64 	%rd14, [_Z16dVdM_hiddenlayerPdPKdS1_PKiS1_S3__param_5];
	cvta.to.global.u64 	%rd1, %rd13;
	cvta.to.global.u64 	%rd2, %rd12;
	cvta.to.global.u64 	%rd3, %rd14;
	mov.u32 	%r17, %ctaid.x;
	mov.u32 	%r18, %ntid.x;
	mov.u32 	%r19, %tid.x;
	mad.lo.s32 	%r1, %r17, %r18, %r19;
	ld.global.u32 	%r2, [%rd3+4];
	setp.ge.s32 	%p1, %r1, %r2;
	@%p1 bra 	$L__BB0_6;
	mov.u32 	%r20, %ctaid.y;
	mov.u32 	%r21, %ntid.y;
	mov.u32 	%r22, %tid.y;
	mad.lo.s32 	%r3, %r20, %r21, %r22;
	ld.global.u32 	%r23, [%rd3+8];
	setp.ge.s32 	%p2, %r3, %r23;
	@%p2 bra 	$L__BB0_6;
	cvta.to.global.u64 	%rd15, %rd11;
	ld.global.u32 	%r24, [%rd3];
	st.shared.u32 	[_ZZ16dVdM_hiddenlayerPdPKdS1_PKiS1_S3_E6T_size], %r24;
	st.shared.u32 	[_ZZ16dVdM_hiddenlayerPdPKdS1_PKiS1_S3_E8nNeurons_$_0], %r2;
	ld.global.u32 	%r30, [%rd3+12];
	st.shared.u32 	[_ZZ16dVdM_hiddenlayerPdPKdS1_PKiS1_S3_E8maxsteps], %r30;
	ld.global.f64 	%fd1, [%rd15];
	st.shared.f64 	[_ZZ16dVdM_hiddenlayerPdPKdS1_PKiS1_S3_E9threshold], %fd1;
	ld.global.f64 	%fd2, [%rd15+8];
	st.shared.f64 	[_ZZ16dVdM_hiddenlayerPdPKdS1_PKiS1_S3_E6decay1], %fd2;
	ld.global.f64 	%fd3, [%rd15+16];
	st.shared.f64 	[_ZZ16dVdM_hiddenlayerPdPKdS1_PKiS1_S3_E6decay2], %fd3;
	cvta.to.global.u64 	%rd16, %rd10;
	mul.wide.u32 	%rd17, %r3, 4;
	add.s64 	%rd18, %rd16, %rd17;
	ld.global.u32 	%r31, [%rd18];
	mad.lo.s32 	%r26, %r2, %r3, %r1;
	mul.lo.s32 	%r6, %r26, %r24;
	mul.lo.s32 	%r27, %r24, %r1;
	cvt.s64.s32 	%rd19, %r6;
	cvt.s64.s32 	%rd20, %r31;
	add.s64 	%rd21, %rd19, %rd20;
	shl.b64 	%rd22, %rd21, 3;
	add.s64 	%rd23, %rd2, %rd22;
	ld.global.f64 	%fd10, [%rd23+-8];
	cvt.s64.s32 	%rd4, %r27;
	add.s64 	%rd24, %rd4, %rd20;
	shl.b64 	%rd25, %rd24, 3;
	add.s64 	%rd26, %rd1, %rd25;
	ld.global.f64 	%fd11, [%rd26+-8];
	mul.f64 	%fd12, %fd10, %fd11;
	mul.f64 	%fd20, %fd12, %fd1;
	setp.lt.s32 	%p3, %r31, 1;
	setp.lt.s32 	%p4, %r30, 0;
	or.pred  	%p5, %p3, %p4;
	@%p5 bra 	$L__BB0_6;
	neg.f64 	%fd19, %fd20;
	add.s64 	%rd5, %rd2, -8;
	add.s32 	%r28, %r31, -1;
	add.s32 	%r29, %r28, %r6;
	add.s64 	%rd6, %rd1, -8;
	cvta.to.global.u64 	%rd7, %rd9;
$L__BB0_4:
	mul.wide.s32 	%rd8, %r29, 8;
	add.s64 	%rd27, %rd7, %rd8;
	add.f64 	%fd13, %fd20, %fd19;
	st.global.f64 	[%rd27], %fd13;
	setp.eq.s32 	%p6, %r31, 1;
	@%p6 bra 	$L__BB0_6;
	add.s32 	%r30, %r30, -1;
	add.s64 	%rd28, %rd5, %rd8;
	ld.global.f64 	%fd14, [%rd28];
	cvt.s64.s32 	%rd29, %r28;
	add.s64 	%rd30, %rd4, %rd29;
	shl.b64 	%rd31, %rd30, 3;
	add.s64 	%rd32, %rd6, %rd31;
	ld.global.f64 	%fd15, [%rd32];
	mul.f64 	%fd16, %fd14, %fd15;
	mul.f64 	%fd17, %fd16, %fd1;
	fma.rn.f64 	%fd20, %fd20, %fd2, %fd17;
	mul.f64 	%fd18, %fd19, %fd3;
	sub.f64 	%fd19, %fd18, %fd17;
	add.s32 	%r29, %r29, -1;
	add.s32 	%r28, %r28, -1;
	add.s32 	%r31, %r31, -1;
	setp.ne.s32 	%p7, %r30, -1;
	@%p7 bra 	$L__BB0_4;
$L__BB0_6:
	ret;

}


// ===== COMPILED SASS (sm_100) =====

	.target	sm_100

	.elftype	@"ET_EXEC"


//--------------------- .note.nv.tkinfo           --------------------------
	.section	.note.nv.tkinfo,"",@"SHT_NOTE"
	.sectionflags	@"SHF_NOTE_NV_TKINFO"
	.tkinfo
        /*0018*/ 	.word	0x00000002
        /*0030*/ 	.string	""
        /*0030*/ 	.string	"ptxas"
        /*0030*/ 	.string	"Cuda compilation tools, release 13.0, V13.0.88"
        /*0030*/ 	.string	"Build cuda_13.0.r13.0/compiler.36424714_0"
        /*0030*/ 	.string	"-arch sm_100 -m 64 "



//--------------------- .note.nv.cuinfo           --------------------------
	.section	.note.nv.cuinfo,"",@"SHT_NOTE"
	.sectionflags	@"SHF_NOTE_NV_CUINFO"
        /*0018*/ 	.short	0x0002
        /*001a*/ 	.short	0x0064
        /*001c*/ 	.short	0x0082
	.zero		2


//--------------------- .nv.info                  --------------------------
	.section	.nv.info,"",@"SHT_CUDA_INFO"
	.align	4


	//----- nvinfo : EIATTR_REGCOUNT
	.align		4
        /*0000*/ 	.byte	0x04, 0x2f
        /*0002*/ 	.short	(.L_1 - .L_0)
	.align		4
.L_0:
        /*0004*/ 	.word	index@(_Z16dVdM_hiddenlayerPdPKdS1_PKiS1_S3_)
        /*0008*/ 	.word	0x0000001c


	//----- nvinfo : EIATTR_FRAME_SIZE
	.align		4
.L_1:
        /*000c*/ 	.byte	0x04, 0x11
        /*000e*/ 	.short	(.L_3 - .L_2)
	.align		4
.L_2:
        /*0010*/ 	.word	index@(_Z16dVdM_hiddenlayerPdPKdS1_PKiS1_S3_)
        /*0014*/ 	.word	0x00000000


	//----- nvinfo : EIATTR_MIN_STACK_SIZE
	.align		4
.L_3:
        /*0018*/ 	.byte	0x04, 0x12
        /*001a*/ 	.short	(.L_5 - .L_4)
	.align		4
.L_4:
        /*001c*/ 	.word	index@(_Z16dVdM_hiddenlayerPdPKdS1_PKiS1_S3_)
        /*0020*/ 	.word	0x00000000
.L_5:


//--------------------- .nv.compat                --------------------------
	.section	.nv.compat,"",@"SHT_CUDA_COMPAT_INFO"
	.align	4
        /*0000*/ 	.byte	0x02, 0x09, 0x00, 0x00, 0x02, 0x02, 0x01, 0x00, 0x02, 0x05, 0x05, 0x00, 0x03, 0x07, 0x01, 0x01
        /*0010*/ 	.byte	0x02, 0x03, 0x00, 0x00, 0x02, 0x06, 0x01, 0x00, 0x04, 0x0b, 0x08, 0x00, 0x01, 0x00, 0x00, 0x00
        /*0020*/ 	.byte	0x00, 0x00, 0x00, 0x00


//--------------------- .nv.info._Z16dVdM_hiddenlayerPdPKdS1_PKiS1_S3_ --------------------------
	.section	.nv.info._Z16dVdM_hiddenlayerPdPKdS1_PKiS1_S3_,"",@"SHT_CUDA_INFO"
	.sectionflags	@""
	.align	4


	//----- nvinfo : EIATTR_CUDA_API_VERSION
	.align		4
        /*0000*/ 	.byte	0x04, 0x37
        /*0002*/ 	.short	(.L_7 - .L_6)
.L_6:
        /*0004*/ 	.word	0x00000082


	//----- nvinfo : EIATTR_KPARAM_INFO
	.align		4
.L_7:
        /*0008*/ 	.byte	0x04, 0x17
        /*000a*/ 	.short	(.L_9 - .L_8)
.L_8:
        /*000c*/ 	.word	0x00000000
        /*0010*/ 	.short	0x0005
        /*0012*/ 	.short	0x0028
        /*0014*/ 	.byte	0x00, 0xf5, 0x21, 0x00


	//----- nvinfo : EIATTR_KPARAM_INFO
	.align		4
.L_9:
        /*0018*/ 	.byte	0x04, 0x17
        /*001a*/ 	.short	(.L_11 - .L_10)
.L_10:
        /*001c*/ 	.word	0x00000000
        /*0020*/ 	.short	0x0004
        /*0022*/ 	.short	0x0020
        /*0024*/ 	.byte	0x00, 0xf5, 0x21, 0x00


	//----- nvinfo : EIATTR_KPARAM_INFO
	.align		4
.L_11:
        /*0028*/ 	.byte	0x04, 0x17
        /*002a*/ 	.short	(.L_13 - .L_12)
.L_12:
        /*002c*/ 	.word	0x00000000
        /*0030*/ 	.short	0x0003
        /*0032*/ 	.short	0x0018
        /*0034*/ 	.byte	0x00, 0xf5, 0x21, 0x00


	//----- nvinfo : EIATTR_KPARAM_INFO
	.align		4
.L_13:
        /*0038*/ 	.byte	0x04, 0x17
        /*003a*/ 	.short	(.L_15 - .L_14)
.L_14:
        /*003c*/ 	.word	0x00000000
        /*0040*/ 	.short	0x0002
        /*0042*/ 	.short	0x0010
        /*0044*/ 	.byte	0x00, 0xf5, 0x21, 0x00


	//----- nvinfo : EIATTR_KPARAM_INFO
	.align		4
.L_15:
        /*0048*/ 	.byte	0x04, 0x17
        /*004a*/ 	.short	(.L_17 - .L_16)
.L_16:
        /*004c*/ 	.word	0x00000000
        /*0050*/ 	.short	0x0001
        /*0052*/ 	.short	0x0008
        /*0054*/ 	.byte	0x00, 0xf5, 0x21, 0x00


	//----- nvinfo : EIATTR_KPARAM_INFO
	.align		4
.L_17:
        /*0058*/ 	.byte	0x04, 0x17
        /*005a*/ 	.short	(.L_19 - .L_18)
.L_18:
        /*005c*/ 	.word	0x00000000
        /*0060*/ 	.short	0x0000
        /*0062*/ 	.short	0x0000
        /*0064*/ 	.byte	0x00, 0xf5, 0x21, 0x00


	//----- nvinfo : EIATTR_SPARSE_MMA_MASK
	.align		4
.L_19:
        /*0068*/ 	.byte	0x03, 0x50
        /*006a*/ 	.short	0x0000


	//----- nvinfo : EIATTR_MAXREG_COUNT
	.align		4
        /*006c*/ 	.byte	0x03, 0x1b
        /*006e*/ 	.short	0x00ff


	//----- nvinfo : EIATTR_MERCURY_ISA_VERSION
	.align		4
        /*0070*/ 	.byte	0x03, 0x5f
        /*0072*/ 	.short	0x0101


	//----- nvinfo : EIATTR_VRC_CTA_INIT_COUNT
	.align		4
        /*0074*/ 	.byte	0x02, 0x4a
	.zero		1
	.zero		1


	//----- nvinfo : EIATTR_EXIT_INSTR_OFFSETS
	.align		4
        /*0078*/ 	.byte	0x04, 0x1c
        /*007a*/ 	.short	(.L_21 - .L_20)


	//   ....[0]....
.L_20:
        /*007c*/ 	.word	0x00000090


	//   ....[1]....
        /*0080*/ 	.word	0x00000100


	//   ....[2]....
        /*0084*/ 	.word	0x00000350


	//   ....[3]....
        /*0088*/ 	.word	0x00000430


	//   ....[4]....
        /*008c*/ 	.word	0x00000570


	//----- nvinfo : EIATTR_CBANK_PARAM_SIZE
	.align		4
.L_21:
        /*0090*/ 	.byte	0x03, 0x19
        /*0092*/ 	.short	0x0030


	//----- nvinfo : EIATTR_PARAM_CBANK
	.align		4
        /*0094*/ 	.byte	0x04, 0x0a
        /*0096*/ 	.short	(.L_23 - .L_22)
	.align		4
.L_22:
        /*0098*/ 	.word	index@(.nv.constant0._Z16dVdM_hiddenlayerPdPKdS1_PKiS1_S3_)
        /*009c*/ 	.short	0x0380
        /*009e*/ 	.short	0x0030


	//----- nvinfo : EIATTR_SW_WAR
	.align		4
.L_23:
        /*00a0*/ 	.byte	0x04, 0x36
        /*00a2*/ 	.short	(.L_25 - .L_24)
.L_24:
        /*00a4*/ 	.word	0x00000008
.L_25:


//--------------------- .nv.callgraph             --------------------------
	.section	.nv.callgraph,"",@"SHT_CUDA_CALLGRAPH"
	.align	4
	.sectionentsize	8
	.align		4
        /*0000*/ 	.word	0x00000000
	.align		4
        /*0004*/ 	.word	0xffffffff
	.align		4
        /*0008*/ 	.word	0x00000000
	.align		4
        /*000c*/ 	.word	0xfffffffe
	.align		4
        /*0010*/ 	.word	0x00000000
	.align		4
        /*0014*/ 	.word	0xfffffffd
	.align		4
        /*0018*/ 	.word	0x00000000
	.align		4
        /*001c*/ 	.word	0xfffffffc


//--------------------- .text._Z16dVdM_hiddenlayerPdPKdS1_PKiS1_S3_ --------------------------
	.section	.text._Z16dVdM_hiddenlayerPdPKdS1_PKiS1_S3_,"ax",@progbits
	.align	128
        .global         _Z16dVdM_hiddenlayerPdPKdS1_PKiS1_S3_
        .type           _Z16dVdM_hiddenlayerPdPKdS1_PKiS1_S3_,@function
        .size           _Z16dVdM_hiddenlayerPdPKdS1_PKiS1_S3_,(.L_x_2 - _Z16dVdM_hiddenlayerPdPKdS1_PKiS1_S3_)
        .other          _Z16dVdM_hiddenlayerPdPKdS1_PKiS1_S3_,@"STO_CUDA_ENTRY STV_DEFAULT"
_Z16dVdM_hiddenlayerPdPKdS1_PKiS1_S3_:
.text._Z16dVdM_hiddenlayerPdPKdS1_PKiS1_S3_:
[----:B------:R-:W-:Y:S08]  /*0000*/  LDC R1, c[0x0][0x37c] ;  /* 0x0000df00ff017b82 */ /* 0x000ff00000000800 */
[----:B------:R-:W0:Y:S01]  /*0010*/  LDC.64 R10, c[0x0][0x3a8] ;  /* 0x0000ea00ff0a7b82 */ /* 0x000e220000000a00 */
[----:B------:R-:W0:Y:S02]  /*0020*/  LDCU.64 UR10, c[0x0][0x358] ;  /* 0x00006b00ff0a77ac */ /* 0x000e240008000a00 */
[----:B0-----:R-:W2:Y:S05]  /*0030*/  LDG.E R9, desc[UR10][R10.64+0x4] ;  /* 0x0000040a0a097981 */ /* 0x001eaa000c1e1900 */
[----:B------:R-:W0:Y:S01]  /*0040*/  S2UR UR4, SR_CTAID.X ;  /* 0x00000000000479c3 */ /* 0x000e220000002500 */
[----:B------:R-:W0:Y:S07]  /*0050*/  S2R R3, SR_TID.X ;  /* 0x0000000000037919 */ /* 0x000e2e0000002100 */
[----:B------:R-:W0:Y:S02]  /*0060*/  LDC R14, c[0x0][0x360] ;  /* 0x0000d800ff0e7b82 */ /* 0x000e240000000800 */
[----:B0-----:R-:W-:-:S05]  /*0070*/  IMAD R14, R14, UR4, R3 ;  /* 0x000000040e0e7c24 */ /* 0x001fca000f8e0203 */
[----:B--2---:R-:W-:-:S13]  /*0080*/  ISETP.GE.AND P0, PT, R14, R9, PT ;  /* 0x000000090e00720c */ /* 0x004fda0003f06270 */
[----:B------:R-:W-:Y:S05]  /*0090*/  @P0 EXIT ;  /* 0x000000000000094d */ /* 0x000fea0003800000 */
[----:B------:R-:W2:Y:S01]  /*00a0*/  LDG.E R0, desc[UR10][R10.64+0x8] ;  /* 0x0000080a0a007981 */ /* 0x000ea2000c1e1900 */
[----:B------:R-:W0:Y:S01]  /*00b0*/  S2UR UR4, SR_CTAID.Y ;  /* 0x00000000000479c3 */ /* 0x000e220000002600 */
[----:B------:R-:W0:Y:S07]  /*00c0*/  S2R R2, SR_TID.Y ;  /* 0x0000000000027919 */ /* 0x000e2e0000002200 */
[----:B------:R-:W0:Y:S02]  /*00d0*/  LDC R3, c[0x0][0x364] ;  /* 0x0000d900ff037b82 */ /* 0x000e240000000800 */
[----:B0-----:R-:W-:-:S05]  /*00e0*/  IMAD R3, R3, UR4, R2 ;  /* 0x0000000403037c24 */ /* 0x001fca000f8e0202 */
[----:B--2---:R-:W-:-:S13]  /*00f0*/  ISETP.GE.AND P0, PT, R3, R0, PT ;  /* 0x000000000300720c */ /* 0x004fda0003f06270 */
[----:B------:R-:W-:Y:S05]  /*0100*/  @P0 EXIT ;  /* 0x000000000000094d */ /* 0x000fea0003800000 */
[----:B------:R-:W0:Y:S01]  /*0110*/  LDC.64 R18, c[0x0][0x398] ;  /* 0x0000e600ff127b82 */ /* 0x000e220000000a00 */
[----:B------:R-:W2:Y:S01]  /*0120*/  LDG.E R8, desc[UR10][R10.64] ;  /* 0x0000000a0a087981 */ /* 0x000ea2000c1e1900 */
[----:B------:R-:W1:Y:S03]  /*0130*/  LDCU.64 UR6, c[0x0][0x388] ;  /* 0x00007100ff0677ac */ /* 0x000e660008000a00 */
[----:B------:R-:W3:Y:S01]  /*0140*/  LDG.E R15, desc[UR10][R10.64+0xc] ;  /* 0x00000c0a0a0f7981 */ /* 0x000ee2000c1e1900 */
[----:B------:R-:W4:Y:S01]  /*0150*/  LDCU.64 UR8, c[0x0][0x390] ;  /* 0x00007200ff0877ac */ /* 0x000f220008000a00 */
[----:B0-----:R-:W-:-:S06]  /*0160*/  IMAD.WIDE.U32 R18, R3, 0x4, R18 ;  /* 0x0000000403127825 */ /* 0x001fcc00078e0012 */
[----:B------:R-:W5:Y:S01]  /*0170*/  LDG.E R18, desc[UR10][R18.64] ;  /* 0x0000000a12127981 */ /* 0x000f62000c1e1900 */
[----:B------:R-:W-:Y:S01]  /*0180*/  IMAD R3, R9, R3, R14 ;  /* 0x0000000309037224 */ /* 0x000fe200078e020e */
[----:B------:R-:W0:Y:S02]  /*0190*/  LDC.64 R12, c[0x0][0x3a0] ;  /* 0x0000e800ff0c7b82 */ /* 0x000e240000000a00 */
[----:B0-----:R-:W3:Y:S01]  /*01a0*/  LDG.E.64 R6, desc[UR10][R12.64+0x8] ;  /* 0x0000080a0c067981 */ /* 0x001ee2000c1e1b00 */
[----:B--2---:R-:W-:Y:S02]  /*01b0*/  IMAD R14, R14, R8, RZ ;  /* 0x000000080e0e7224 */ /* 0x004fe400078e02ff */
[----:B------:R-:W-:-:S03]  /*01c0*/  IMAD R16, R8, R3, RZ ;  /* 0x0000000308107224 */ /* 0x000fc600078e02ff */
[----:B------:R-:W-:Y:S02]  /*01d0*/  SHF.R.S32.HI R0, RZ, 0x1f, R14 ;  /* 0x0000001fff007819 */ /* 0x000fe4000001140e */
[----:B-----5:R-:W-:Y:S02]  /*01e0*/  SHF.R.S32.HI R3, RZ, 0x1f, R18 ;  /* 0x0000001fff037819 */ /* 0x020fe40000011412 */
[C---:B------:R-:W-:Y:S02]  /*01f0*/  IADD3 R4, P0, PT, R18.reuse, R16, RZ ;  /* 0x0000001012047210 */ /* 0x040fe40007f1e0ff */
[----:B------:R-:W-:Y:S02]  /*0200*/  IADD3 R2, P1, PT, R18, R14, RZ ;  /* 0x0000000e12027210 */ /* 0x000fe40007f3e0ff */
[----:B------:R-:W-:Y:S02]  /*0210*/  LEA.HI.X.SX32 R5, R16, R3, 0x1, P0 ;  /* 0x0000000310057211 */ /* 0x000fe400000f0eff */
[----:B-1----:R-:W-:Y:S01]  /*0220*/  LEA R22, P0, R4, UR6, 0x3 ;  /* 0x0000000604167c11 */ /* 0x002fe2000f8018ff */
[----:B------:R-:W-:Y:S01]  /*0230*/  IMAD.X R3, R3, 0x1, R0, P1 ;  /* 0x0000000103037824 */ /* 0x000fe200008e0600 */
[----:B----4-:R-:W-:-:S02]  /*0240*/  LEA R20, P1, R2, UR8, 0x3 ;  /* 0x0000000802147c11 */ /* 0x010fc4000f8218ff */
[----:B------:R-:W-:Y:S02]  /*0250*/  LEA.HI.X R23, R4, UR7, R5, 0x3, P0 ;  /* 0x0000000704177c11 */ /* 0x000fe400080f1c05 */
[----:B------:R-:W-:Y:S01]  /*0260*/  LEA.HI.X R21, R2, UR9, R3, 0x3, P1 ;  /* 0x0000000902157c11 */ /* 0x000fe200088f1c03 */
[----:B------:R-:W2:Y:S04]  /*0270*/  LDG.E.64 R4, desc[UR10][R12.64] ;  /* 0x0000000a0c047981 */ /* 0x000ea8000c1e1b00 */
[----:B------:R-:W4:Y:S04]  /*0280*/  LDG.E.64 R2, desc[UR10][R12.64+0x10] ;  /* 0x0000100a0c027981 */ /* 0x000f28000c1e1b00 */
[----:B------:R-:W5:Y:S04]  /*0290*/  LDG.E.64 R22, desc[UR10][R22.64+-0x8] ;  /* 0xfffff80a16167981 */ /* 0x000f68000c1e1b00 */
[----:B------:R-:W5:Y:S01]  /*02a0*/  LDG.E.64 R20, desc[UR10][R20.64+-0x8] ;  /* 0xfffff80a14147981 */ /* 0x000f62000c1e1b00 */
[----:B------:R-:W0:Y:S01]  /*02b0*/  S2UR UR5, SR_CgaCtaId ;  /* 0x00000000000579c3 */ /* 0x000e220000008800 */
[----:B---3--:R-:W-:Y:S01]  /*02c0*/  ISETP.GE.AND P0, PT, R15, RZ, PT ;  /* 0x000000ff0f00720c */ /* 0x008fe20003f06270 */
[----:B------:R-:W-:-:S03]  /*02d0*/  UMOV UR4, 0x400 ;  /* 0x0000040000047882 */ /* 0x000fc60000000000 */
[----:B------:R-:W-:Y:S01]  /*02e0*/  ISETP.LT.OR P0, PT, R18, 0x1, !P0 ;  /* 0x000000011200780c */ /* 0x000fe20004701670 */
[----:B0-----:R-:W-:-:S09]  /*02f0*/  ULEA UR4, UR5, UR4, 0x18 ;  /* 0x0000000405047291 */ /* 0x001fd2000f8ec0ff */
[----:B------:R0:W-:Y:S04]  /*0300*/  STS.64 [UR4], R8 ;  /* 0x00000008ff007988 */ /* 0x0001e80008000a04 */
[----:B------:R0:W-:Y:S04]  /*0310*/  STS [UR4+0x8], R15 ;  /* 0x0000080fff007988 */ /* 0x0001e80008000804 */
[----:B--2---:R0:W-:Y:S04]  /*0320*/  STS.128 [UR4+0x10], R4 ;  /* 0x00001004ff007988 */ /* 0x0041e80008000c04 */
[----:B----4-:R0:W-:Y:S01]  /*0330*/  STS.64 [UR4+0x20], R2 ;  /* 0x00002002ff007988 */ /* 0x0101e20008000a04 */
[----:B-----5:R-:W-:Y:S01]  /*0340*/  DMUL R22, R22, R20 ;  /* 0x0000001416167228 */ /* 0x020fe20000000000 */
[----:B------:R-:W-:Y:S10]  /*0350*/  @P0 EXIT ;  /* 0x000000000000094d */ /* 0x000ff40003800000 */
[----:B------:R-:W1:Y:S01]  /*0360*/  LDC.64 R10, c[0x0][0x380] ;  /* 0x0000e000ff0a7b82 */ /* 0x000e620000000a00 */
[----:B0-----:R-:W-:Y:S01]  /*0370*/  DMUL R8, R4, R22 ;  /* 0x0000001604087228 */ /* 0x001fe20000000000 */
[----:B------:R-:W-:Y:S01]  /*0380*/  VIADD R19, R18, 0xffffffff ;  /* 0xffffffff12137836 */ /* 0x000fe20000000000 */
[----:B------:R-:W-:Y:S02]  /*0390*/  UIADD3 UR6, UP0, UPT, UR6, -0x8, URZ ;  /* 0xfffffff806067890 */ /* 0x000fe4000ff1e0ff */
[----:B------:R-:W-:Y:S01]  /*03a0*/  UIADD3 UR4, UP1, UPT, UR8, -0x8, URZ ;  /* 0xfffffff808047890 */ /* 0x000fe2000ff3e0ff */
[----:B------:R-:W-:Y:S01]  /*03b0*/  IMAD.IADD R21, R16, 0x1, R19 ;  /* 0x0000000110157824 */ /* 0x000fe200078e0213 */
[----:B------:R-:W-:Y:S02]  /*03c0*/  UIADD3.X UR7, UPT, UPT, UR7, -0x1, URZ, UP0, !UPT ;  /* 0xffffffff07077890 */ /* 0x000fe400087fe4ff */
[----:B------:R-:W-:Y:S01]  /*03d0*/  DADD R12, -RZ, -R8 ;  /* 0x00000000ff0c7229 */ /* 0x000fe20000000908 */
[----:B------:R-:W-:-:S12]  /*03e0*/  UIADD3.X UR5, UPT, UPT, UR9, -0x1, URZ, UP1, !UPT ;  /* 0xffffffff09057890 */ /* 0x000fd80008ffe4ff */
.L_x_0:
[----:B------:R-:W-:Y:S01]  /*03f0*/  ISETP.NE.AND P0, PT, R18, 0x1, PT ;  /* 0x000000011200780c */ /* 0x000fe20003f05270 */
[----:B------:R-:W-:Y:S01]  /*0400*/  DADD R22, R12, R8 ;  /* 0x000000000c167229 */ /* 0x000fe20000000008 */
[----:B-1----:R-:W-:-:S06]  /*0410*/  IMAD.WIDE R16, R21, 0x8, R10 ;  /* 0x0000000815107825 */ /* 0x002fcc00078e020a */
[----:B------:R0:W-:Y:S05]  /*0420*/  STG.E.64 desc[UR10][R16.64], R22 ;  /* 0x0000001610007986 */ /* 0x0001ea000c101b0a */
[----:B------:R-:W-:Y:S05]  /*0430*/  @!P0 EXIT ;  /* 0x000000000000894d */ /* 0x000fea0003800000 */
[----:B0-----:R-:W-:Y:S01]  /*0440*/  IADD3 R17, P0, PT, R14, R19, RZ ;  /* 0x000000130e117210 */ /* 0x001fe20007f1e0ff */
[----:B------:R-:W-:Y:S02]  /*0450*/  IMAD.U32 R22, RZ, RZ, UR6 ;  /* 0x00000006ff167e24 */ /* 0x000fe4000f8e00ff */
[----:B------:R-:W-:Y:S01]  /*0460*/  IMAD.U32 R23, RZ, RZ, UR7 ;  /* 0x00000007ff177e24 */ /* 0x000fe2000f8e00ff */
[----:B------:R-:W-:Y:S02]  /*0470*/  LEA.HI.X.SX32 R20, R19, R0, 0x1, P0 ;  /* 0x0000000013147211 */ /* 0x000fe400000f0eff */
[----:B------:R-:W-:Y:S01]  /*0480*/  LEA R16, P0, R17, UR4, 0x3 ;  /* 0x0000000411107c11 */ /* 0x000fe2000f8018ff */
[----:B------:R-:W-:-:S03]  /*0490*/  IMAD.WIDE R22, R21, 0x8, R22 ;  /* 0x0000000815167825 */ /* 0x000fc600078e0216 */
[----:B------:R-:W-:-:S03]  /*04a0*/  LEA.HI.X R17, R17, UR5, R20, 0x3, P0 ;  /* 0x0000000511117c11 */ /* 0x000fc600080f1c14 */
[----:B------:R-:W2:Y:S04]  /*04b0*/  LDG.E.64 R22, desc[UR10][R22.64] ;  /* 0x0000000a16167981 */ /* 0x000ea8000c1e1b00 */
[----:B------:R-:W2:Y:S01]  /*04c0*/  LDG.E.64 R16, desc[UR10][R16.64] ;  /* 0x0000000a10107981 */ /* 0x000ea2000c1e1b00 */
[----:B------:R-:W-:Y:S02]  /*04d0*/  VIADD R15, R15, 0xffffffff ;  /* 0xffffffff0f0f7836 */ /* 0x000fe40000000000 */
[----:B------:R-:W-:Y:S02]  /*04e0*/  VIADD R18, R18, 0xffffffff ;  /* 0xffffffff12127836 */ /* 0x000fe40000000000 */
[----:B------:R-:W-:Y:S01]  /*04f0*/  VIADD R19, R19, 0xffffffff ;  /* 0xffffffff13137836 */ /* 0x000fe20000000000 */
[----:B------:R-:W-:Y:S01]  /*0500*/  ISETP.NE.AND P0, PT, R15, -0x1, PT ;  /* 0xffffffff0f00780c */ /* 0x000fe20003f05270 */
[----:B------:R-:W-:Y:S01]  /*0510*/  VIADD R21, R21, 0xffffffff ;  /* 0xffffffff15157836 */ /* 0x000fe20000000000 */
[----:B--2---:R-:W-:-:S08]  /*0520*/  DMUL R24, R22, R16 ;  /* 0x0000001016187228 */ /* 0x004fd00000000000 */
[----:B------:R-:W-:-:S08]  /*0530*/  DMUL R24, R4, R24 ;  /* 0x0000001804187228 */ /* 0x000fd00000000000 */
[--C-:B------:R-:W-:Y:S02]  /*0540*/  DFMA R8, R6, R8, R24.reuse ;  /* 0x000000080608722b */ /* 0x100fe40000000018 */
[----:B------:R-:W-:Y:S01]  /*0550*/  DFMA R12, R2, R12, -R24 ;  /* 0x0000000c020c722b */ /* 0x000fe20000000818 */
[----:B------:R-:W-:Y:S10]  /*0560*/  @P0 BRA `(.L_x_0) ;  /* 0xfffffffc00a00947 */ /* 0x000ff4000383ffff */
[----:B------:R-:W-:Y:S05]  /*0570*/  EXIT ;  /* 0x000000000000794d */ /* 0x000fea0003800000 */
.L_x_1:
[----:B------:R-:W-:-:S00]  /*0580*/  BRA `(.L_x_1) ;  /* 0xfffffffc00fc7947 */ /* 0x000fc0000383ffff */
[----:B------:R-:W-:-:S00]  /*0590*/  NOP ;  /* 0x0000000000007918 */ /* 0x000fc00000000000 */
        /* <DEDUP_REMOVED lines=14> */
.L_x_2:


//--------------------- .nv.shared._Z16dVdM_hiddenlayerPdPKdS1_PKiS1_S3_ --------------------------
	.section	.nv.shared._Z16dVdM_hiddenlayerPdPKdS1_PKiS1_S3_,"aw",@nobits
	.sectionflags	@""
	.align	8
.nv.shared._Z16dVdM_hiddenlayerPdPKdS1_PKiS1_S3_:
	.zero		1064


//--------------------- .nv.shared.reserved.0     --------------------------
	.section	.nv.shared.reserved.0,"aw",@nobits
	.weak		__nv_reservedSMEM_offset_0_alias
	.size		__nv_reservedSMEM_offset_0_alias, 0, 64
	.other		__nv_reservedSMEM_offset_0_alias,@"STO_CUDA_RESERVED_SHARED STV_DEFAULT"
__nv_reservedSMEM_offset_0_alias:
	.zero		0
	.zero		64


//--------------------- .nv.constant0._Z16dVdM_hiddenlayerPdPKdS1_PKiS1_S3_ --------------------------
	.section	.nv.constant0._Z16dVdM_hiddenlayerPdPKdS1_PKiS1_S3_,"a",@progbits
	.sectionflags	@""
	.align	4
.nv.constant0._Z16dVdM_hiddenlayerPdPKdS1_PKiS1_S3_:
	.zero		944


//--------------------- SYMBOLS --------------------------

	.type		.nv.reservedSmem.offset0,@object
	.size		.nv.reservedSmem.offset0,0x4
	.type		.nv.reservedSmem.cap,@object
	.size		.nv.reservedSmem.cap,0x4
